//
// Generated by NVIDIA NVVM Compiler
//
// Compiler Build ID: CL-36424714
// Cuda compilation tools, release 13.0, V13.0.88
// Based on NVVM 20.0.0
//

.version 9.0
.target sm_100
.address_size 64

	// .globl	_Z19trans_4bit_to_floatPhPfiii
.const .align 4 .b8 lut[64] = {0, 0, 0, 0, 1, 0, 0, 0, 2, 0, 0, 0, 3, 0, 0, 0, 4, 0, 0, 0, 5, 0, 0, 0, 6, 0, 0, 0, 7, 0, 0, 0, 248, 0, 0, 0, 249, 0, 0, 0, 250, 0, 0, 0, 251, 0, 0, 0, 252, 0, 0, 0, 253, 0, 0, 0, 254, 0, 0, 0, 255};

.visible .entry _Z19trans_4bit_to_floatPhPfiii(
	.param .u64 .ptr .align 1 _Z19trans_4bit_to_floatPhPfiii_param_0,
	.param .u64 .ptr .align 1 _Z19trans_4bit_to_floatPhPfiii_param_1,
	.param .u32 _Z19trans_4bit_to_floatPhPfiii_param_2,
	.param .u32 _Z19trans_4bit_to_floatPhPfiii_param_3,
	.param .u32 _Z19trans_4bit_to_floatPhPfiii_param_4
)
{
	.reg .b16 	%rs<4>;
	.reg .b32 	%r<14>;
	.reg .b32 	%f<3>;
	.reg .b64 	%rd<15>;

	ld.param.u64 	%rd1, [_Z19trans_4bit_to_floatPhPfiii_param_0];
	ld.param.u64 	%rd2, [_Z19trans_4bit_to_floatPhPfiii_param_1];
	ld.param.u32 	%r1, [_Z19trans_4bit_to_floatPhPfiii_param_2];
	ld.param.u32 	%r2, [_Z19trans_4bit_to_floatPhPfiii_param_3];
	ld.param.u32 	%r3, [_Z19trans_4bit_to_floatPhPfiii_param_4];
	cvta.to.global.u64 	%rd3, %rd2;
	cvta.to.global.u64 	%rd4, %rd1;
	mov.u32 	%r4, %ctaid.x;
	mov.u32 	%r5, %ctaid.y;
	mov.u32 	%r6, %tid.x;
	mul.lo.s32 	%r7, %r1, %r4;
	mad.lo.s32 	%r8, %r1, %r5, %r6;
	mad.lo.s32 	%r9, %r7, %r2, %r8;
	cvt.s64.s32 	%rd5, %r9;
	mad.lo.s32 	%r10, %r8, %r3, %r4;
	add.s64 	%rd6, %rd4, %rd5;
	ld.global.u8 	%rs1, [%rd6];
	shr.u16 	%rs2, %rs1, 4;
	cvt.u32.u16 	%r11, %rs2;
	mul.wide.u32 	%rd7, %r11, 4;
	mov.u64 	%rd8, lut;
	add.s64 	%rd9, %rd8, %rd7;
	ld.const.u32 	%r12, [%rd9];
	cvt.rn.f32.u32 	%f1, %r12;
	shl.b16 	%rs3, %rs1, 2;
	cvt.u64.u16 	%rd10, %rs3;
	and.b64  	%rd11, %rd10, 60;
	add.s64 	%rd12, %rd8, %rd11;
	ld.const.u32 	%r13, [%rd12];
	cvt.rn.f32.u32 	%f2, %r13;
	mul.wide.s32 	%rd13, %r10, 8;
	add.s64 	%rd14, %rd3, %rd13;
	st.global.f32 	[%rd14], %f1;
	st.global.f32 	[%rd14+4], %f2;
	ret;

}
	// .globl	_Z20trans_output_and_sumPfS_iiii
.visible .entry _Z20trans_output_and_sumPfS_iiii(
	.param .u64 .ptr .align 1 _Z20trans_output_and_sumPfS_iiii_param_0,
	.param .u64 .ptr .align 1 _Z20trans_output_and_sumPfS_iiii_param_1,
	.param .u32 _Z20trans_output_and_sumPfS_iiii_param_2,
	.param .u32 _Z20trans_output_and_sumPfS_iiii_param_3,
	.param .u32 _Z20trans_output_and_sumPfS_iiii_param_4,
	.param .u32 _Z20trans_output_and_sumPfS_iiii_param_5
)
{
	.reg .pred 	%p<8>;
	.reg .b32 	%r<31>;
	.reg .b32 	%f<145>;
	.reg .b64 	%rd<27>;

	ld.param.u64 	%rd8, [_Z20trans_output_and_sumPfS_iiii_param_0];
	ld.param.u64 	%rd7, [_Z20trans_output_and_sumPfS_iiii_param_1];
	ld.param.u32 	%r13, [_Z20trans_output_and_sumPfS_iiii_param_2];
	ld.param.u32 	%r14, [_Z20trans_output_and_sumPfS_iiii_param_3];
	ld.param.u32 	%r11, [_Z20trans_output_and_sumPfS_iiii_param_4];
	ld.param.u32 	%r12, [_Z20trans_output_and_sumPfS_iiii_param_5];
	cvta.to.global.u64 	%rd1, %rd8;
	mov.u32 	%r15, %ctaid.x;
	mov.u32 	%r16, %ctaid.y;
	mov.u32 	%r17, %tid.x;
	mad.lo.s32 	%r18, %r14, %r15, %r16;
	mul.lo.s32 	%r19, %r11, %r18;
	shl.b32 	%r20, %r19, 1;
	mad.lo.s32 	%r1, %r12, %r17, %r20;
	div.s32 	%r21, %r11, %r12;
	mad.lo.s32 	%r22, %r21, %r16, %r17;
	mad.lo.s32 	%r2, %r22, %r13, %r15;
	setp.lt.s32 	%p1, %r12, 1;
	mov.f32 	%f141, 0f00000000;
	mov.f32 	%f142, %f141;
	mov.f32 	%f143, %f141;
	mov.f32 	%f144, %f141;
	@%p1 bra 	$L__BB1_9;
	mul.wide.s32 	%rd2, %r1, 2;
	and.b32  	%r3, %r12, 3;
	setp.lt.u32 	%p2, %r12, 4;
	mov.f32 	%f144, 0f00000000;
	mov.b32 	%r30, 0;
	mov.f32 	%f143, %f144;
	mov.f32 	%f142, %f144;
	mov.f32 	%f141, %f144;
	@%p2 bra 	$L__BB1_4;
	and.b32  	%r30, %r12, 2147483644;
	neg.s32 	%r28, %r30;
	mul.wide.s32 	%rd9, %r1, 8;
	add.s64 	%rd26, %rd1, %rd9;
	mul.wide.s32 	%rd4, %r11, 4;
	mov.f32 	%f144, 0f00000000;
$L__BB1_3:
	.pragma "nounroll";
	ld.global.f32 	%f41, [%rd26];
	ld.global.f32 	%f42, [%rd26+4];
	add.s64 	%rd10, %rd26, %rd4;
	ld.global.f32 	%f43, [%rd10];
	ld.global.f32 	%f44, [%rd10+4];
	fma.rn.f32 	%f45, %f41, %f41, %f141;
	fma.rn.f32 	%f46, %f42, %f42, %f45;
	fma.rn.f32 	%f47, %f43, %f43, %f142;
	fma.rn.f32 	%f48, %f44, %f44, %f47;
	fma.rn.f32 	%f49, %f41, %f43, %f143;
	fma.rn.f32 	%f50, %f42, %f44, %f49;
	fma.rn.f32 	%f51, %f42, %f43, %f144;
	mul.f32 	%f52, %f41, %f44;
	sub.f32 	%f53, %f51, %f52;
	ld.global.f32 	%f54, [%rd26+8];
	ld.global.f32 	%f55, [%rd26+12];
	ld.global.f32 	%f56, [%rd10+8];
	ld.global.f32 	%f57, [%rd10+12];
	fma.rn.f32 	%f58, %f54, %f54, %f46;
	fma.rn.f32 	%f59, %f55, %f55, %f58;
	fma.rn.f32 	%f60, %f56, %f56, %f48;
	fma.rn.f32 	%f61, %f57, %f57, %f60;
	fma.rn.f32 	%f62, %f54, %f56, %f50;
	fma.rn.f32 	%f63, %f55, %f57, %f62;
	fma.rn.f32 	%f64, %f55, %f56, %f53;
	mul.f32 	%f65, %f54, %f57;
	sub.f32 	%f66, %f64, %f65;
	ld.global.f32 	%f67, [%rd26+16];
	ld.global.f32 	%f68, [%rd26+20];
	ld.global.f32 	%f69, [%rd10+16];
	ld.global.f32 	%f70, [%rd10+20];
	fma.rn.f32 	%f71, %f67, %f67, %f59;
	fma.rn.f32 	%f72, %f68, %f68, %f71;
	fma.rn.f32 	%f73, %f69, %f69, %f61;
	fma.rn.f32 	%f74, %f70, %f70, %f73;
	fma.rn.f32 	%f75, %f67, %f69, %f63;
	fma.rn.f32 	%f76, %f68, %f70, %f75;
	fma.rn.f32 	%f77, %f68, %f69, %f66;
	mul.f32 	%f78, %f67, %f70;
	sub.f32 	%f79, %f77, %f78;
	ld.global.f32 	%f80, [%rd26+24];
	ld.global.f32 	%f81, [%rd26+28];
	ld.global.f32 	%f82, [%rd10+24];
	ld.global.f32 	%f83, [%rd10+28];
	fma.rn.f32 	%f84, %f80, %f80, %f72;
	fma.rn.f32 	%f141, %f81, %f81, %f84;
	fma.rn.f32 	%f85, %f82, %f82, %f74;
	fma.rn.f32 	%f142, %f83, %f83, %f85;
	fma.rn.f32 	%f86, %f80, %f82, %f76;
	fma.rn.f32 	%f143, %f81, %f83, %f86;
	fma.rn.f32 	%f87, %f81, %f82, %f79;
	mul.f32 	%f88, %f80, %f83;
	sub.f32 	%f144, %f87, %f88;
	add.s32 	%r28, %r28, 4;
	add.s64 	%rd26, %rd26, 32;
	setp.ne.s32 	%p3, %r28, 0;
	@%p3 bra 	$L__BB1_3;
$L__BB1_4:
	setp.eq.s32 	%p4, %r3, 0;
	@%p4 bra 	$L__BB1_9;
	setp.eq.s32 	%p5, %r3, 1;
	@%p5 bra 	$L__BB1_7;
	shl.b32 	%r24, %r30, 1;
	cvt.u64.u32 	%rd11, %r24;
	add.s64 	%rd12, %rd2, %rd11;
	shl.b64 	%rd13, %rd12, 2;
	add.s64 	%rd14, %rd1, %rd13;
	ld.global.f32 	%f90, [%rd14];
	ld.global.f32 	%f91, [%rd14+4];
	mul.wide.s32 	%rd15, %r11, 4;
	add.s64 	%rd16, %rd14, %rd15;
	ld.global.f32 	%f92, [%rd16];
	ld.global.f32 	%f93, [%rd16+4];
	fma.rn.f32 	%f94, %f90, %f90, %f141;
	fma.rn.f32 	%f95, %f91, %f91, %f94;
	fma.rn.f32 	%f96, %f92, %f92, %f142;
	fma.rn.f32 	%f97, %f93, %f93, %f96;
	fma.rn.f32 	%f98, %f90, %f92, %f143;
	fma.rn.f32 	%f99, %f91, %f93, %f98;
	fma.rn.f32 	%f100, %f91, %f92, %f144;
	mul.f32 	%f101, %f90, %f93;
	sub.f32 	%f102, %f100, %f101;
	ld.global.f32 	%f103, [%rd14+8];
	ld.global.f32 	%f104, [%rd14+12];
	ld.global.f32 	%f105, [%rd16+8];
	ld.global.f32 	%f106, [%rd16+12];
	fma.rn.f32 	%f107, %f103, %f103, %f95;
	fma.rn.f32 	%f141, %f104, %f104, %f107;
	fma.rn.f32 	%f108, %f105, %f105, %f97;
	fma.rn.f32 	%f142, %f106, %f106, %f108;
	fma.rn.f32 	%f109, %f103, %f105, %f99;
	fma.rn.f32 	%f143, %f104, %f106, %f109;
	fma.rn.f32 	%f110, %f104, %f105, %f102;
	mul.f32 	%f111, %f103, %f106;
	sub.f32 	%f144, %f110, %f111;
	sub.s32 	%r25, %r24, %r30;
	add.s32 	%r30, %r25, 2;
$L__BB1_7:
	and.b32  	%r26, %r12, 1;
	setp.eq.b32 	%p6, %r26, 1;
	not.pred 	%p7, %p6;
	@%p7 bra 	$L__BB1_9;
	shl.b32 	%r27, %r30, 1;
	cvt.u64.u32 	%rd17, %r27;
	add.s64 	%rd18, %rd2, %rd17;
	shl.b64 	%rd19, %rd18, 2;
	add.s64 	%rd20, %rd1, %rd19;
	ld.global.f32 	%f112, [%rd20];
	ld.global.f32 	%f113, [%rd20+4];
	mul.wide.s32 	%rd21, %r11, 4;
	add.s64 	%rd22, %rd20, %rd21;
	ld.global.f32 	%f114, [%rd22];
	ld.global.f32 	%f115, [%rd22+4];
	fma.rn.f32 	%f116, %f112, %f112, %f141;
	fma.rn.f32 	%f141, %f113, %f113, %f116;
	fma.rn.f32 	%f117, %f114, %f114, %f142;
	fma.rn.f32 	%f142, %f115, %f115, %f117;
	fma.rn.f32 	%f118, %f112, %f114, %f143;
	fma.rn.f32 	%f143, %f113, %f115, %f118;
	fma.rn.f32 	%f119, %f113, %f114, %f144;
	mul.f32 	%f120, %f112, %f115;
	sub.f32 	%f144, %f119, %f120;
$L__BB1_9:
	cvta.to.global.u64 	%rd23, %rd7;
	mul.wide.s32 	%rd24, %r2, 16;
	add.s64 	%rd25, %rd23, %rd24;
	st.global.f32 	[%rd25], %f141;
	st.global.f32 	[%rd25+4], %f142;
	st.global.f32 	[%rd25+8], %f143;
	st.global.f32 	[%rd25+12], %f144;
	ret;

}
	// .globl	_Z11complex2powPfS_i
.visible .entry _Z11complex2powPfS_i(
	.param .u64 .ptr .align 1 _Z11complex2powPfS_i_param_0,
	.param .u64 .ptr .align 1 _Z11complex2powPfS_i_param_1,
	.param .u32 _Z11complex2powPfS_i_param_2
)
{
	.reg .pred 	%p<2>;
	.reg .b32 	%r<7>;
	.reg .b32 	%f<5>;
	.reg .b64 	%rd<9>;

	ld.param.u64 	%rd1, [_Z11complex2powPfS_i_param_0];
	ld.param.u64 	%rd2, [_Z11complex2powPfS_i_param_1];
	ld.param.u32 	%r2, [_Z11complex2powPfS_i_param_2];
	mov.u32 	%r3, %ntid.x;
	mov.u32 	%r4, %ctaid.x;
	mov.u32 	%r5, %tid.x;
	mad.lo.s32 	%r1, %r3, %r4, %r5;
	setp.ge.s32 	%p1, %r1, %r2;
	@%p1 bra 	$L__BB2_2;
	cvta.to.global.u64 	%rd3, %rd1;
	cvta.to.global.u64 	%rd4, %rd2;
	shl.b32 	%r6, %r1, 1;
	mul.wide.s32 	%rd5, %r6, 4;
	add.s64 	%rd6, %rd3, %rd5;
	ld.global.f32 	%f1, [%rd6];
	ld.global.f32 	%f2, [%rd6+4];
	mul.f32 	%f3, %f2, %f2;
	fma.rn.f32 	%f4, %f1, %f1, %f3;
	mul.wide.s32 	%rd7, %r1, 4;
	add.s64 	%rd8, %rd4, %rd7;
	st.global.f32 	[%rd8], %f4;
$L__BB2_2:
	ret;

}


// ===== COMPILED SASS (sm_100) =====

	.target	sm_100

	.elftype	@"ET_EXEC"


//--------------------- .note.nv.tkinfo           --------------------------
	.section	.note.nv.tkinfo,"",@"SHT_NOTE"
	.sectionflags	@"SHF_NOTE_NV_TKINFO"
	.tkinfo
        /*0018*/ 	.word	0x00000002
        /*0030*/ 	.string	""
        /*0030*/ 	.string	"ptxas"
        /*0030*/ 	.string	"Cuda compilation tools, release 13.0, V13.0.88"
        /*0030*/ 	.string	"Build cuda_13.0.r13.0/compiler.36424714_0"
        /*0030*/ 	.string	"-arch sm_100 -m 64 "



//--------------------- .note.nv.cuinfo           --------------------------
	.section	.note.nv.cuinfo,"",@"SHT_NOTE"
	.sectionflags	@"SHF_NOTE_NV_CUINFO"
        /*0018*/ 	.short	0x0002
        /*001a*/ 	.short	0x0064
        /*001c*/ 	.short	0x0082
	.zero		2


//--------------------- .nv.info                  --------------------------
	.section	.nv.info,"",@"SHT_CUDA_INFO"
	.align	4


	//----- nvinfo : EIATTR_REGCOUNT
	.align		4
        /*0000*/ 	.byte	0x04, 0x2f
        /*0002*/ 	.short	(.L_2 - .L_1)
	.align		4
.L_1:
        /*0004*/ 	.word	index@(_Z19trans_4bit_to_floatPhPfiii)
        /*0008*/ 	.word	0x0000000b


	//----- nvinfo : EIATTR_FRAME_SIZE
	.align		4
.L_2:
        /*000c*/ 	.byte	0x04, 0x11
        /*000e*/ 	.short	(.L_4 - .L_3)
	.align		4
.L_3:
        /*0010*/ 	.word	index@(_Z19trans_4bit_to_floatPhPfiii)
        /*0014*/ 	.word	0x00000000


	//----- nvinfo : EIATTR_REGCOUNT
	.align		4
.L_4:
        /*0018*/ 	.byte	0x04, 0x2f
        /*001a*/ 	.short	(.L_6 - .L_5)
	.align		4
.L_5:
        /*001c*/ 	.word	index@(_Z20trans_output_and_sumPfS_iiii)
        /*0020*/ 	.word	0x00000020


	//----- nvinfo : EIATTR_FRAME_SIZE
	.align		4
.L_6:
        /*0024*/ 	.byte	0x04, 0x11
        /*0026*/ 	.short	(.L_8 - .L_7)
	.align		4
.L_7:
        /*0028*/ 	.word	index@(_Z20trans_output_and_sumPfS_iiii)
        /*002c*/ 	.word	0x00000000


	//----- nvinfo : EIATTR_REGCOUNT
	.align		4
.L_8:
        /*0030*/ 	.byte	0x04, 0x2f
        /*0032*/ 	.short	(.L_10 - .L_9)
	.align		4
.L_9:
        /*0034*/ 	.word	index@(_Z11complex2powPfS_i)
        /*0038*/ 	.word	0x0000000c


	//----- nvinfo : EIATTR_FRAME_SIZE
	.align		4
.L_10:
        /*003c*/ 	.byte	0x04, 0x11
        /*003e*/ 	.short	(.L_12 - .L_11)
	.align		4
.L_11:
        /*0040*/ 	.word	index@(_Z11complex2powPfS_i)
        /*0044*/ 	.word	0x00000000


	//----- nvinfo : EIATTR_MIN_STACK_SIZE
	.align		4
.L_12:
        /*0048*/ 	.byte	0x04, 0x12
        /*004a*/ 	.short	(.L_14 - .L_13)
	.align		4
.L_13:
        /*004c*/ 	.word	index@(_Z11complex2powPfS_i)
        /*0050*/ 	.word	0x00000000


	//----- nvinfo : EIATTR_MIN_STACK_SIZE
	.align		4
.L_14:
        /*0054*/ 	.byte	0x04, 0x12
        /*0056*/ 	.short	(.L_16 - .L_15)
	.align		4
.L_15:
        /*0058*/ 	.word	index@(_Z20trans_output_and_sumPfS_iiii)
        /*005c*/ 	.word	0x00000000


	//----- nvinfo : EIATTR_MIN_STACK_SIZE
	.align		4
.L_16:
        /*0060*/ 	.byte	0x04, 0x12
        /*0062*/ 	.short	(.L_18 - .L_17)
	.align		4
.L_17:
        /*0064*/ 	.word	index@(_Z19trans_4bit_to_floatPhPfiii)
        /*0068*/ 	.word	0x00000000
.L_18:


//--------------------- .nv.compat                --------------------------
	.section	.nv.compat,"",@"SHT_CUDA_COMPAT_INFO"
	.align	4
        /*0000*/ 	.byte	0x02, 0x09, 0x00, 0x00, 0x02, 0x02, 0x01, 0x00, 0x02, 0x05, 0x05, 0x00, 0x03, 0x07, 0x01, 0x01
        /*0010*/ 	.byte	0x02, 0x03, 0x00, 0x00, 0x02, 0x06, 0x01, 0x00, 0x04, 0x0b, 0x08, 0x00, 0x09, 0x00, 0x00, 0x00
        /*0020*/ 	.byte	0x00, 0x00, 0x00, 0x00


//--------------------- .nv.info._Z11complex2powPfS_i --------------------------
	.section	.nv.info._Z11complex2powPfS_i,"",@"SHT_CUDA_INFO"
	.sectionflags	@""
	.align	4


	//----- nvinfo : EIATTR_CUDA_API_VERSION
	.align		4
        /*0000*/ 	.byte	0x04, 0x37
        /*0002*/ 	.short	(.L_20 - .L_19)
.L_19:
        /*0004*/ 	.word	0x00000082


	//----- nvinfo : EIATTR_KPARAM_INFO
	.align		4
.L_20:
        /*0008*/ 	.byte	0x04, 0x17
        /*000a*/ 	.short	(.L_22 - .L_21)
.L_21:
        /*000c*/ 	.word	0x00000000
        /*0010*/ 	.short	0x0002
        /*0012*/ 	.short	0x0010
        /*0014*/ 	.byte	0x00, 0xf0, 0x11, 0x00


	//----- nvinfo : EIATTR_KPARAM_INFO
	.align		4
.L_22:
        /*0018*/ 	.byte	0x04, 0x17
        /*001a*/ 	.short	(.L_24 - .L_23)
.L_23:
        /*001c*/ 	.word	0x00000000
        /*0020*/ 	.short	0x0001
        /*0022*/ 	.short	0x0008
        /*0024*/ 	.byte	0x00, 0xf5, 0x21, 0x00


	//----- nvinfo : EIATTR_KPARAM_INFO
	.align		4
.L_24:
        /*0028*/ 	.byte	0x04, 0x17
        /*002a*/ 	.short	(.L_26 - .L_25)
.L_25:
        /*002c*/ 	.word	0x00000000
        /*0030*/ 	.short	0x0000
        /*0032*/ 	.short	0x0000
        /*0034*/ 	.byte	0x00, 0xf5, 0x21, 0x00


	//----- nvinfo : EIATTR_SPARSE_MMA_MASK
	.align		4
.L_26:
        /*0038*/ 	.byte	0x03, 0x50
        /*003a*/ 	.short	0x0000


	//----- nvinfo : EIATTR_MAXREG_COUNT
	.align		4
        /*003c*/ 	.byte	0x03, 0x1b
        /*003e*/ 	.short	0x00ff


	//----- nvinfo : EIATTR_MERCURY_ISA_VERSION
	.align		4
        /*0040*/ 	.byte	0x03, 0x5f
        /*0042*/ 	.short	0x0101


	//----- nvinfo : EIATTR_VRC_CTA_INIT_COUNT
	.align		4
        /*0044*/ 	.byte	0x02, 0x4a
	.zero		1
	.zero		1


	//----- nvinfo : EIATTR_EXIT_INSTR_OFFSETS
	.align		4
        /*0048*/ 	.byte	0x04, 0x1c
        /*004a*/ 	.short	(.L_28 - .L_27)


	//   ....[0]....
.L_27:
        /*004c*/ 	.word	0x00000070


	//   ....[1]....
        /*0050*/ 	.word	0x00000130


	//----- nvinfo : EIATTR_CBANK_PARAM_SIZE
	.align		4
.L_28:
        /*0054*/ 	.byte	0x03, 0x19
        /*0056*/ 	.short	0x0014


	//----- nvinfo : EIATTR_PARAM_CBANK
	.align		4
        /*0058*/ 	.byte	0x04, 0x0a
        /*005a*/ 	.short	(.L_30 - .L_29)
	.align		4
.L_29:
        /*005c*/ 	.word	index@(.nv.constant0._Z11complex2powPfS_i)
        /*0060*/ 	.short	0x0380
        /*0062*/ 	.short	0x0014


	//----- nvinfo : EIATTR_SW_WAR
	.align		4
.L_30:
        /*0064*/ 	.byte	0x04, 0x36
        /*0066*/ 	.short	(.L_32 - .L_31)
.L_31:
        /*0068*/ 	.word	0x00000008
.L_32:


//--------------------- .nv.info._Z20trans_output_and_sumPfS_iiii --------------------------
	.section	.nv.info._Z20trans_output_and_sumPfS_iiii,"",@"SHT_CUDA_INFO"
	.sectionflags	@""
	.align	4


	//----- nvinfo : EIATTR_CUDA_API_VERSION
	.align		4
        /*0000*/ 	.byte	0x04, 0x37
        /*0002*/ 	.short	(.L_34 - .L_33)
.L_33:
        /*0004*/ 	.word	0x00000082


	//----- nvinfo : EIATTR_KPARAM_INFO
	.align		4
.L_34:
        /*0008*/ 	.byte	0x04, 0x17
        /*000a*/ 	.short	(.L_36 - .L_35)
.L_35:
        /*000c*/ 	.word	0x00000000
        /*0010*/ 	.short	0x0005
        /*0012*/ 	.short	0x001c
        /*0014*/ 	.byte	0x00, 0xf0, 0x11, 0x00


	//----- nvinfo : EIATTR_KPARAM_INFO
	.align		4
.L_36:
        /*0018*/ 	.byte	0x04, 0x17
        /*001a*/ 	.short	(.L_38 - .L_37)
.L_37:
        /*001c*/ 	.word	0x00000000
        /*0020*/ 	.short	0x0004
        /*0022*/ 	.short	0x0018
        /*0024*/ 	.byte	0x00, 0xf0, 0x11, 0x00


	//----- nvinfo : EIATTR_KPARAM_INFO
	.align		4
.L_38:
        /*0028*/ 	.byte	0x04, 0x17
        /*002a*/ 	.short	(.L_40 - .L_39)
.L_39:
        /*002c*/ 	.word	0x00000000
        /*0030*/ 	.short	0x0003
        /*0032*/ 	.short	0x0014
        /*0034*/ 	.byte	0x00, 0xf0, 0x11, 0x00


	//----- nvinfo : EIATTR_KPARAM_INFO
	.align		4
.L_40:
        /*0038*/ 	.byte	0x04, 0x17
        /*003a*/ 	.short	(.L_42 - .L_41)
.L_41:
        /*003c*/ 	.word	0x00000000
        /*0040*/ 	.short	0x0002
        /*0042*/ 	.short	0x0010
        /*0044*/ 	.byte	0x00, 0xf0, 0x11, 0x00


	//----- nvinfo : EIATTR_KPARAM_INFO
	.align		4
.L_42:
        /*0048*/ 	.byte	0x04, 0x17
        /*004a*/ 	.short	(.L_44 - .L_43)
.L_43:
        /*004c*/ 	.word	0x00000000
        /*0050*/ 	.short	0x0001
        /*0052*/ 	.short	0x0008
        /*0054*/ 	.byte	0x00, 0xf5, 0x21, 0x00


	//----- nvinfo : EIATTR_KPARAM_INFO
	.align		4
.L_44:
        /*0058*/ 	.byte	0x04, 0x17
        /*005a*/ 	.short	(.L_46 - .L_45)
.L_45:
        /*005c*/ 	.word	0x00000000
        /*0060*/ 	.short	0x0000
        /*0062*/ 	.short	0x0000
        /*0064*/ 	.byte	0x00, 0xf5, 0x21, 0x00


	//----- nvinfo : EIATTR_SPARSE_MMA_MASK
	.align		4
.L_46:
        /*0068*/ 	.byte	0x03, 0x50
        /*006a*/ 	.short	0x0000


	//----- nvinfo : EIATTR_MAXREG_COUNT
	.align		4
        /*006c*/ 	.byte	0x03, 0x1b
        /*006e*/ 	.short	0x00ff


	//----- nvinfo : EIATTR_MERCURY_ISA_VERSION
	.align		4
        /*0070*/ 	.byte	0x03, 0x5f
        /*0072*/ 	.short	0x0101


	//----- nvinfo : EIATTR_VRC_CTA_INIT_COUNT
	.align		4
        /*0074*/ 	.byte	0x02, 0x4a
	.zero		1
	.zero		1


	//----- nvinfo : EIATTR_EXIT_INSTR_OFFSETS
	.align		4
        /*0078*/ 	.byte	0x04, 0x1c
        /*007a*/ 	.short	(.L_48 - .L_47)


	//   ....[0]....
.L_47:
        /*007c*/ 	.word	0x00000ad0


	//----- nvinfo : EIATTR_CBANK_PARAM_SIZE
	.align		4
.L_48:
        /*0080*/ 	.byte	0x03, 0x19
        /*0082*/ 	.short	0x0020


	//----- nvinfo : EIATTR_PARAM_CBANK
	.align		4
        /*0084*/ 	.byte	0x04, 0x0a
        /*0086*/ 	.short	(.L_50 - .L_49)
	.align		4
.L_49:
        /*0088*/ 	.word	index@(.nv.constant0._Z20trans_output_and_sumPfS_iiii)
        /*008c*/ 	.short	0x0380
        /*008e*/ 	.short	0x0020


	//----- nvinfo : EIATTR_SW_WAR
	.align		4
.L_50:
        /*0090*/ 	.byte	0x04, 0x36
        /*0092*/ 	.short	(.L_52 - .L_51)
.L_51:
        /*0094*/ 	.word	0x00000008
.L_52:


//--------------------- .nv.info._Z19trans_4bit_to_floatPhPfiii --------------------------
	.section	.nv.info._Z19trans_4bit_to_floatPhPfiii,"",@"SHT_CUDA_INFO"
	.sectionflags	@""
	.align	4


	//----- nvinfo : EIATTR_CUDA_API_VERSION
	.align		4
        /*0000*/ 	.byte	0x04, 0x37
        /*0002*/ 	.short	(.L_54 - .L_53)
.L_53:
        /*0004*/ 	.word	0x00000082


	//----- nvinfo : EIATTR_KPARAM_INFO
	.align		4
.L_54:
        /*0008*/ 	.byte	0x04, 0x17
        /*000a*/ 	.short	(.L_56 - .L_55)
.L_55:
        /*000c*/ 	.word	0x00000000
        /*0010*/ 	.short	0x0004
        /*0012*/ 	.short	0x0018
        /*0014*/ 	.byte	0x00, 0xf0, 0x11, 0x00


	//----- nvinfo : EIATTR_KPARAM_INFO
	.align		4
.L_56:
        /*0018*/ 	.byte	0x04, 0x17
        /*001a*/ 	.short	(.L_58 - .L_57)
.L_57:
        /*001c*/ 	.word	0x00000000
        /*0020*/ 	.short	0x0003
        /*0022*/ 	.short	0x0014
        /*0024*/ 	.byte	0x00, 0xf0, 0x11, 0x00


	//----- nvinfo : EIATTR_KPARAM_INFO
	.align		4
.L_58:
        /*0028*/ 	.byte	0x04, 0x17
        /*002a*/ 	.short	(.L_60 - .L_59)
.L_59:
        /*002c*/ 	.word	0x00000000
        /*0030*/ 	.short	0x0002
        /*0032*/ 	.short	0x0010
        /*0034*/ 	.byte	0x00, 0xf0, 0x11, 0x00


	//----- nvinfo : EIATTR_KPARAM_INFO
	.align		4
.L_60:
        /*0038*/ 	.byte	0x04, 0x17
        /*003a*/ 	.short	(.L_62 - .L_61)
.L_61:
        /*003c*/ 	.word	0x00000000
        /*0040*/ 	.short	0x0001
        /*0042*/ 	.short	0x0008
        /*0044*/ 	.byte	0x00, 0xf5, 0x21, 0x00


	//----- nvinfo : EIATTR_KPARAM_INFO
	.align		4
.L_62:
        /*0048*/ 	.byte	0x04, 0x17
        /*004a*/ 	.short	(.L_64 - .L_63)
.L_63:
        /*004c*/ 	.word	0x00000000
        /*0050*/ 	.short	0x0000
        /*0052*/ 	.short	0x0000
        /*0054*/ 	.byte	0x00, 0xf5, 0x21, 0x00


	//----- nvinfo : EIATTR_SPARSE_MMA_MASK
	.align		4
.L_64:
        /*0058*/ 	.byte	0x03, 0x50
        /*005a*/ 	.short	0x0000


	//----- nvinfo : EIATTR_MAXREG_COUNT
	.align		4
        /*005c*/ 	.byte	0x03, 0x1b
        /*005e*/ 	.short	0x00ff


	//----- nvinfo : EIATTR_MERCURY_ISA_VERSION
	.align		4
        /*0060*/ 	.byte	0x03, 0x5f
        /*0062*/ 	.short	0x0101


	//----- nvinfo : EIATTR_VRC_CTA_INIT_COUNT
	.align		4
        /*0064*/ 	.byte	0x02, 0x4a
	.zero		1
	.zero		1


	//----- nvinfo : EIATTR_EXIT_INSTR_OFFSETS
	.align		4
        /*0068*/ 	.byte	0x04, 0x1c
        /*006a*/ 	.short	(.L_66 - .L_65)


	//   ....[0]....
.L_65:
        /*006c*/ 	.word	0x000001b0


	//----- nvinfo : EIATTR_CBANK_PARAM_SIZE
	.align		4
.L_66:
        /*0070*/ 	.byte	0x03, 0x19
        /*0072*/ 	.short	0x001c


	//----- nvinfo : EIATTR_PARAM_CBANK
	.align		4
        /*0074*/ 	.byte	0x04, 0x0a
        /*0076*/ 	.short	(.L_68 - .L_67)
	.align		4
.L_67:
        /*0078*/ 	.word	index@(.nv.constant0._Z19trans_4bit_to_floatPhPfiii)
        /*007c*/ 	.short	0x0380
        /*007e*/ 	.short	0x001c


	//----- nvinfo : EIATTR_SW_WAR
	.align		4
.L_68:
        /*0080*/ 	.byte	0x04, 0x36
        /*0082*/ 	.short	(.L_70 - .L_69)
.L_69:
        /*0084*/ 	.word	0x00000008
.L_70:


//--------------------- .nv.callgraph             --------------------------
	.section	.nv.callgraph,"",@"SHT_CUDA_CALLGRAPH"
	.align	4
	.sectionentsize	8
	.align		4
        /*0000*/ 	.word	0x00000000
	.align		4
        /*0004*/ 	.word	0xffffffff
	.align		4
        /*0008*/ 	.word	0x00000000
	.align		4
        /*000c*/ 	.word	0xfffffffe
	.align		4
        /*0010*/ 	.word	0x00000000
	.align		4
        /*0014*/ 	.word	0xfffffffd
	.align		4
        /*0018*/ 	.word	0x00000000
	.align		4
        /*001c*/ 	.word	0xfffffffc


//--------------------- .nv.constant3             --------------------------
	.section	.nv.constant3,"a",@progbits
	.align	4
.nv.constant3:
	.type		lut,@object
	.size		lut,(.L_0 - lut)
lut:
        /*0000*/ 	.byte	0x00, 0x00, 0x00, 0x00, 0x01, 0x00, 0x00, 0x00, 0x02, 0x00, 0x00, 0x00, 0x03, 0x00, 0x00, 0x00
        /*0010*/ 	.byte	0x04, 0x00, 0x00, 0x00, 0x05, 0x00, 0x00, 0x00, 0x06, 0x00, 0x00, 0x00, 0x07, 0x00, 0x00, 0x00
        /*0020*/ 	.byte	0xf8, 0x00, 0x00, 0x00, 0xf9, 0x00, 0x00, 0x00, 0xfa, 0x00, 0x00, 0x00, 0xfb, 0x00, 0x00, 0x00
        /*0030*/ 	.byte	0xfc, 0x00, 0x00, 0x00, 0xfd, 0x00, 0x00, 0x00, 0xfe, 0x00, 0x00, 0x00, 0xff, 0x00, 0x00, 0x00
.L_0:


//--------------------- .text._Z11complex2powPfS_i --------------------------
	.section	.text._Z11complex2powPfS_i,"ax",@progbits
	.align	128
        .global         _Z11complex2powPfS_i
        .type           _Z11complex2powPfS_i,@function
        .size           _Z11complex2powPfS_i,(.L_x_7 - _Z11complex2powPfS_i)
        .other          _Z11complex2powPfS_i,@"STO_CUDA_ENTRY STV_DEFAULT"
_Z11complex2powPfS_i:
.text._Z11complex2powPfS_i:
[----:B------:R-:W-:Y:S01]  /*0000*/  LDC R1, c[0x0][0x37c] ;  /* 0x0000df00ff017b82 */ /* 0x000fe20000000800 */
[----:B------:R-:W0:Y:S01]  /*0010*/  S2R R7, SR_CTAID.X ;  /* 0x0000000000077919 */ /* 0x000e220000002500 */
[----:B------:R-:W0:Y:S01]  /*0020*/  LDCU UR4, c[0x0][0x360] ;  /* 0x00006c00ff0477ac */ /* 0x000e220008000800 */
[----:B------:R-:W0:Y:S01]  /*0030*/  S2R R0, SR_TID.X ;  /* 0x0000000000007919 */ /* 0x000e220000002100 */
[----:B------:R-:W1:Y:S01]  /*0040*/  LDCU UR5, c[0x0][0x390] ;  /* 0x00007200ff0577ac */ /* 0x000e620008000800 */
[----:B0-----:R-:W-:-:S05]  /*0050*/  IMAD R7, R7, UR4, R0 ;  /* 0x0000000407077c24 */ /* 0x001fca000f8e0200 */
[----:B-1----:R-:W-:-:S13]  /*0060*/  ISETP.GE.AND P0, PT, R7, UR5, PT ;  /* 0x0000000507007c0c */ /* 0x002fda000bf06270 */
[----:B------:R-:W-:Y:S05]  /*0070*/  @P0 EXIT ;  /* 0x000000000000094d */ /* 0x000fea0003800000 */
[----:B------:R-:W0:Y:S01]  /*0080*/  LDC.64 R2, c[0x0][0x380] ;  /* 0x0000e000ff027b82 */ /* 0x000e220000000a00 */
[----:B------:R-:W1:Y:S01]  /*0090*/  LDCU.64 UR4, c[0x0][0x358] ;  /* 0x00006b00ff0477ac */ /* 0x000e620008000a00 */
[----:B------:R-:W-:-:S05]  /*00a0*/  SHF.L.U32 R5, R7, 0x1, RZ ;  /* 0x0000000107057819 */ /* 0x000fca00000006ff */
[----:B0-----:R-:W-:Y:S02]  /*00b0*/  IMAD.WIDE R2, R5, 0x4, R2 ;  /* 0x0000000405027825 */ /* 0x001fe400078e0202 */
[----:B------:R-:W0:Y:S03]  /*00c0*/  LDC.64 R4, c[0x0][0x388] ;  /* 0x0000e200ff047b82 */ /* 0x000e260000000a00 */
[----:B-1----:R-:W2:Y:S04]  /*00d0*/  LDG.E R6, desc[UR4][R2.64+0x4] ;  /* 0x0000040402067981 */ /* 0x002ea8000c1e1900 */
[----:B------:R-:W3:Y:S01]  /*00e0*/  LDG.E R0, desc[UR4][R2.64] ;  /* 0x0000000402007981 */ /* 0x000ee2000c1e1900 */
[----:B0-----:R-:W-:-:S04]  /*00f0*/  IMAD.WIDE R4, R7, 0x4, R4 ;  /* 0x0000000407047825 */ /* 0x001fc800078e0204 */
[----:B--2---:R-:W-:-:S04]  /*0100*/  FMUL R9, R6, R6 ;  /* 0x0000000606097220 */ /* 0x004fc80000400000 */
[----:B---3--:R-:W-:-:S05]  /*0110*/  FFMA R9, R0, R0, R9 ;  /* 0x0000000000097223 */ /* 0x008fca0000000009 */
[----:B------:R-:W-:Y:S01]  /*0120*/  STG.E desc[UR4][R4.64], R9 ;  /* 0x0000000904007986 */ /* 0x000fe2000c101904 */
[----:B------:R-:W-:Y:S05]  /*0130*/  EXIT ;  /* 0x000000000000794d */ /* 0x000fea0003800000 */
.L_x_0:
[----:B------:R-:W-:-:S00]  /*0140*/  BRA `(.L_x_0) ;  /* 0xfffffffc00fc7947 */ /* 0x000fc0000383ffff */
[----:B------:R-:W-:-:S00]  /*0150*/  NOP ;  /* 0x0000000000007918 */ /* 0x000fc00000000000 */
        /* <DEDUP_REMOVED lines=10> */
.L_x_7:


//--------------------- .text._Z20trans_output_and_sumPfS_iiii --------------------------
	.section	.text._Z20trans_output_and_sumPfS_iiii,"ax",@progbits
	.align	128
        .global         _Z20trans_output_and_sumPfS_iiii
        .type           _Z20trans_output_and_sumPfS_iiii,@function
        .size           _Z20trans_output_and_sumPfS_iiii,(.L_x_8 - _Z20trans_output_and_sumPfS_iiii)
        .other          _Z20trans_output_and_sumPfS_iiii,@"STO_CUDA_ENTRY STV_DEFAULT"
_Z20trans_output_and_sumPfS_iiii:
.text._Z20trans_output_and_sumPfS_iiii:
[----:B------:R-:W-:Y:S08]  /*0000*/  LDC R1, c[0x0][0x37c] ;  /* 0x0000df00ff017b82 */ /* 0x000ff00000000800 */
[----:B------:R-:W0:Y:S01]  /*0010*/  LDC.64 R2, c[0x0][0x398] ;  /* 0x0000e600ff027b82 */ /* 0x000e220000000a00 */
[----:B------:R-:W1:Y:S01]  /*0020*/  LDCU UR4, c[0x0][0x394] ;  /* 0x00007280ff0477ac */ /* 0x000e620008000800 */
[----:B------:R-:W-:-:S02]  /*0030*/  CS2R R18, SRZ ;  /* 0x0000000000127805 */ /* 0x000fc4000001ff00 */
[----:B------:R-:W-:Y:S01]  /*0040*/  CS2R R16, SRZ ;  /* 0x0000000000107805 */ /* 0x000fe2000001ff00 */
[----:B------:R-:W2:Y:S03]  /*0050*/  LDCU.64 UR8, c[0x0][0x358] ;  /* 0x00006b00ff0877ac */ /* 0x000ea60008000a00 */
[----:B------:R-:W-:Y:S08]  /*0060*/  S2UR UR5, SR_CTAID.X ;  /* 0x00000000000579c3 */ /* 0x000ff00000002500 */
[----:B------:R-:W1:Y:S01]  /*0070*/  S2UR UR6, SR_CTAID.Y ;  /* 0x00000000000679c3 */ /* 0x000e620000002600 */
[----:B0-----:R-:W-:-:S04]  /*0080*/  IABS R7, R3 ;  /* 0x0000000300077213 */ /* 0x001fc80000000000 */
[----:B------:R-:W0:Y:S01]  /*0090*/  I2F.RP R0, R7 ;  /* 0x0000000700007306 */ /* 0x000e220000209400 */
[----:B-1----:R-:W-:-:S07]  /*00a0*/  UIMAD UR4, UR5, UR4, UR6 ;  /* 0x00000004050472a4 */ /* 0x002fce000f8e0206 */
[----:B0-----:R-:W0:Y:S02]  /*00b0*/  MUFU.RCP R0, R0 ;  /* 0x0000000000007308 */ /* 0x001e240000001000 */
[----:B0-----:R-:W-:-:S06]  /*00c0*/  IADD3 R4, PT, PT, R0, 0xffffffe, RZ ;  /* 0x0ffffffe00047810 */ /* 0x001fcc0007ffe0ff */
[----:B------:R0:W1:Y:S02]  /*00d0*/  F2I.FTZ.U32.TRUNC.NTZ R5, R4 ;  /* 0x0000000400057305 */ /* 0x000064000021f000 */
[----:B0-----:R-:W-:Y:S01]  /*00e0*/  HFMA2 R4, -RZ, RZ, 0, 0 ;  /* 0x00000000ff047431 */ /* 0x001fe200000001ff */
[----:B-1----:R-:W-:-:S05]  /*00f0*/  IADD3 R6, PT, PT, RZ, -R5, RZ ;  /* 0x80000005ff067210 */ /* 0x002fca0007ffe0ff */
[----:B------:R-:W-:Y:S01]  /*0100*/  IMAD R9, R6, R7, RZ ;  /* 0x0000000706097224 */ /* 0x000fe200078e02ff */
[----:B------:R-:W-:-:S03]  /*0110*/  IABS R6, R2 ;  /* 0x0000000200067213 */ /* 0x000fc60000000000 */
[----:B------:R-:W-:Y:S02]  /*0120*/  IMAD.HI.U32 R5, R5, R9, R4 ;  /* 0x0000000905057227 */ /* 0x000fe400078e0004 */
[----:B------:R-:W0:Y:S04]  /*0130*/  S2R R4, SR_TID.X ;  /* 0x0000000000047919 */ /* 0x000e280000002100 */
[----:B------:R-:W-:-:S05]  /*0140*/  IMAD.HI.U32 R5, R5, R6, RZ ;  /* 0x0000000605057227 */ /* 0x000fca00078e00ff */
[----:B------:R-:W-:-:S05]  /*0150*/  IADD3 R0, PT, PT, -R5, RZ, RZ ;  /* 0x000000ff05007210 */ /* 0x000fca0007ffe1ff */
[----:B------:R-:W-:-:S05]  /*0160*/  IMAD R0, R7, R0, R6 ;  /* 0x0000000007007224 */ /* 0x000fca00078e0206 */
[----:B------:R-:W-:-:S13]  /*0170*/  ISETP.GT.U32.AND P2, PT, R7, R0, PT ;  /* 0x000000000700720c */ /* 0x000fda0003f44070 */
[-C--:B------:R-:W-:Y:S02]  /*0180*/  @!P2 IADD3 R0, PT, PT, R0, -R7.reuse, RZ ;  /* 0x800000070000a210 */ /* 0x080fe40007ffe0ff */
[----:B------:R-:W-:Y:S02]  /*0190*/  @!P2 IADD3 R5, PT, PT, R5, 0x1, RZ ;  /* 0x000000010505a810 */ /* 0x000fe40007ffe0ff */
[----:B------:R-:W-:Y:S02]  /*01a0*/  ISETP.GE.U32.AND P0, PT, R0, R7, PT ;  /* 0x000000070000720c */ /* 0x000fe40003f06070 */
[----:B------:R-:W-:Y:S01]  /*01b0*/  LOP3.LUT R0, R2, R3, RZ, 0x3c, !PT ;  /* 0x0000000302007212 */ /* 0x000fe200078e3cff */
[----:B------:R-:W1:Y:S01]  /*01c0*/  LDC R7, c[0x0][0x390] ;  /* 0x0000e400ff077b82 */ /* 0x000e620000000800 */
[----:B------:R-:W-:Y:S02]  /*01d0*/  ISETP.NE.AND P2, PT, R3, RZ, PT ;  /* 0x000000ff0300720c */ /* 0x000fe40003f45270 */
[----:B------:R-:W-:Y:S01]  /*01e0*/  ISETP.GE.AND P1, PT, R0, RZ, PT ;  /* 0x000000ff0000720c */ /* 0x000fe20003f26270 */
[----:B------:R-:W-:-:S05]  /*01f0*/  IMAD R0, R2, UR4, RZ ;  /* 0x0000000402007c24 */ /* 0x000fca000f8e02ff */
[----:B------:R-:W-:Y:S02]  /*0200*/  SHF.L.U32 R0, R0, 0x1, RZ ;  /* 0x0000000100007819 */ /* 0x000fe400000006ff */
[----:B------:R-:W-:Y:S02]  /*0210*/  @P0 IADD3 R5, PT, PT, R5, 0x1, RZ ;  /* 0x0000000105050810 */ /* 0x000fe40007ffe0ff */
[----:B------:R-:W-:Y:S01]  /*0220*/  ISETP.GE.AND P0, PT, R3, 0x1, PT ;  /* 0x000000010300780c */ /* 0x000fe20003f06270 */
[-C--:B0-----:R-:W-:Y:S02]  /*0230*/  IMAD R9, R4, R3.reuse, R0 ;  /* 0x0000000304097224 */ /* 0x081fe400078e0200 */
[----:B------:R-:W-:Y:S02]  /*0240*/  @!P1 IADD3 R5, PT, PT, -R5, RZ, RZ ;  /* 0x000000ff05059210 */ /* 0x000fe40007ffe1ff */
[----:B------:R-:W-:-:S05]  /*0250*/  @!P2 LOP3.LUT R5, RZ, R3, RZ, 0x33, !PT ;  /* 0x00000003ff05a212 */ /* 0x000fca00078e33ff */
[----:B------:R-:W-:-:S04]  /*0260*/  IMAD R8, R5, UR6, R4 ;  /* 0x0000000605087c24 */ /* 0x000fc8000f8e0204 */
[----:B-1----:R-:W-:Y:S01]  /*0270*/  IMAD R8, R8, R7, UR5 ;  /* 0x0000000508087e24 */ /* 0x002fe2000f8e0207 */
[----:B--2---:R-:W-:Y:S06]  /*0280*/  @!P0 BRA `(.L_x_1) ;  /* 0x0000000400f88947 */ /* 0x004fec0003800000 */
[C---:B------:R-:W-:Y:S02]  /*0290*/  ISETP.GE.U32.AND P1, PT, R3.reuse, 0x4, PT ;  /* 0x000000040300780c */ /* 0x040fe40003f26070 */
[----:B------:R-:W-:Y:S02]  /*02a0*/  CS2R R16, SRZ ;  /* 0x0000000000107805 */ /* 0x000fe4000001ff00 */
[----:B------:R-:W-:Y:S02]  /*02b0*/  LOP3.LUT R24, R3, 0x3, RZ, 0xc0, !PT ;  /* 0x0000000303187812 */ /* 0x000fe400078ec0ff */
[----:B------:R-:W-:Y:S02]  /*02c0*/  CS2R R18, SRZ ;  /* 0x0000000000127805 */ /* 0x000fe4000001ff00 */
[----:B------:R-:W-:Y:S02]  /*02d0*/  MOV R0, RZ ;  /* 0x000000ff00007202 */ /* 0x000fe40000000f00 */
[----:B------:R-:W-:-:S03]  /*02e0*/  ISETP.NE.AND P0, PT, R24, RZ, PT ;  /* 0x000000ff1800720c */ /* 0x000fc60003f05270 */
[----:B------:R-:W-:Y:S10]  /*02f0*/  @!P1 BRA `(.L_x_2) ;  /* 0x0000000000f89947 */ /* 0x000ff40003800000 */
[----:B------:R-:W0:Y:S01]  /*0300*/  LDC.64 R10, c[0x0][0x380] ;  /* 0x0000e000ff0a7b82 */ /* 0x000e220000000a00 */
[----:B------:R-:W-:Y:S01]  /*0310*/  LOP3.LUT R0, R3, 0x7ffffffc, RZ, 0xc0, !PT ;  /* 0x7ffffffc03007812 */ /* 0x000fe200078ec0ff */
[----:B------:R-:W-:-:S03]  /*0320*/  HFMA2 R17, -RZ, RZ, 0, 0 ;  /* 0x00000000ff117431 */ /* 0x000fc600000001ff */
[----:B------:R-:W-:Y:S01]  /*0330*/  IADD3 R26, PT, PT, -R0, RZ, RZ ;  /* 0x000000ff001a7210 */ /* 0x000fe20007ffe1ff */
[----:B0-----:R-:W-:-:S03]  /*0340*/  IMAD.WIDE R10, R9, 0x8, R10 ;  /* 0x00000008090a7825 */ /* 0x001fc600078e020a */
[----:B------:R-:W-:-:S07]  /*0350*/  MOV R14, R10 ;  /* 0x0000000a000e7202 */ /* 0x000fce0000000f00 */
.L_x_3:
[----:B------:R-:W-:Y:S02]  /*0360*/  MOV R4, R14 ;  /* 0x0000000e00047202 */ /* 0x000fe40000000f00 */
[----:B------:R-:W-:-:S03]  /*0370*/  MOV R5, R11 ;  /* 0x0000000b00057202 */ /* 0x000fc60000000f00 */
[----:B------:R-:W-:Y:S02]  /*0380*/  IMAD.WIDE R6, R2, 0x4, R4 ;  /* 0x0000000402067825 */ /* 0x000fe400078e0204 */
[----:B------:R-:W2:Y:S04]  /*0390*/  LDG.E R23, desc[UR8][R4.64] ;  /* 0x0000000804177981 */ /* 0x000ea8000c1e1900 */
[----:B------:R-:W3:Y:S04]  /*03a0*/  LDG.E R28, desc[UR8][R6.64] ;  /* 0x00000008061c7981 */ /* 0x000ee8000c1e1900 */
[----:B------:R-:W4:Y:S04]  /*03b0*/  LDG.E R20, desc[UR8][R4.64+0x4] ;  /* 0x0000040804147981 */ /* 0x000f28000c1e1900 */
[----:B------:R-:W5:Y:S04]  /*03c0*/  LDG.E R14, desc[UR8][R6.64+0x4] ;  /* 0x00000408060e7981 */ /* 0x000f68000c1e1900 */
[----:B------:R-:W5:Y:S04]  /*03d0*/  LDG.E R10, desc[UR8][R4.64+0x8] ;  /* 0x00000808040a7981 */ /* 0x000f68000c1e1900 */
[----:B------:R-:W5:Y:S04]  /*03e0*/  LDG.E R11, desc[UR8][R6.64+0x8] ;  /* 0x00000808060b7981 */ /* 0x000f68000c1e1900 */
[----:B------:R-:W5:Y:S04]  /*03f0*/  LDG.E R12, desc[UR8][R4.64+0xc] ;  /* 0x00000c08040c7981 */ /* 0x000f68000c1e1900 */
[----:B------:R-:W5:Y:S04]  /*0400*/  LDG.E R15, desc[UR8][R6.64+0xc] ;  /* 0x00000c08060f7981 */ /* 0x000f68000c1e1900 */
[----:B------:R-:W5:Y:S04]  /*0410*/  LDG.E R13, desc[UR8][R4.64+0x10] ;  /* 0x00001008040d7981 */ /* 0x000f68000c1e1900 */
[----:B------:R-:W5:Y:S04]  /*0420*/  LDG.E R22, desc[UR8][R6.64+0x10] ;  /* 0x0000100806167981 */ /* 0x000f68000c1e1900 */
[----:B------:R-:W5:Y:S01]  /*0430*/  LDG.E R21, desc[UR8][R4.64+0x14] ;  /* 0x0000140804157981 */ /* 0x000f62000c1e1900 */
[----:B--2---:R-:W-:-:S03]  /*0440*/  FFMA R25, R23, R23, R18 ;  /* 0x0000001717197223 */ /* 0x004fc60000000012 */
[----:B------:R-:W2:Y:S01]  /*0450*/  LDG.E R18, desc[UR8][R6.64+0x18] ;  /* 0x0000180806127981 */ /* 0x000ea2000c1e1900 */
[-C--:B---3--:R-:W-:Y:S01]  /*0460*/  FFMA R27, R23, R28.reuse, R16 ;  /* 0x0000001c171b7223 */ /* 0x088fe20000000010 */
[-C--:B------:R-:W-:Y:S01]  /*0470*/  FFMA R19, R28, R28.reuse, R19 ;  /* 0x0000001c1c137223 */ /* 0x080fe20000000013 */
[C---:B----4-:R-:W-:Y:S01]  /*0480*/  FFMA R28, R20.reuse, R28, R17 ;  /* 0x0000001c141c7223 */ /* 0x050fe20000000011 */
[C---:B------:R-:W-:Y:S01]  /*0490*/  FFMA R25, R20.reuse, R20, R25 ;  /* 0x0000001414197223 */ /* 0x040fe20000000019 */
[----:B------:R-:W3:Y:S01]  /*04a0*/  LDG.E R17, desc[UR8][R6.64+0x1c] ;  /* 0x00001c0806117981 */ /* 0x000ee2000c1e1900 */
[----:B-----5:R-:W-:-:S03]  /*04b0*/  FFMA R16, R20, R14, R27 ;  /* 0x0000000e14107223 */ /* 0x020fc6000000001b */
[----:B------:R0:W4:Y:S01]  /*04c0*/  LDG.E R20, desc[UR8][R6.64+0x14] ;  /* 0x0000140806147981 */ /* 0x000122000c1e1900 */
[----:B------:R-:W-:-:S03]  /*04d0*/  FFMA R29, -R23, R14, R28 ;  /* 0x0000000e171d7223 */ /* 0x000fc6000000011c */
[----:B------:R-:W2:Y:S04]  /*04e0*/  LDG.E R23, desc[UR8][R4.64+0x18] ;  /* 0x0000180804177981 */ /* 0x000ea8000c1e1900 */
[----:B------:R1:W5:Y:S01]  /*04f0*/  LDG.E R27, desc[UR8][R4.64+0x1c] ;  /* 0x00001c08041b7981 */ /* 0x000362000c1e1900 */
[----:B------:R-:W-:Y:S01]  /*0500*/  FFMA R28, R14, R14, R19 ;  /* 0x0000000e0e1c7223 */ /* 0x000fe20000000013 */
[CC--:B------:R-:W-:Y:S01]  /*0510*/  FFMA R16, R10.reuse, R11.reuse, R16 ;  /* 0x0000000b0a107223 */ /* 0x0c0fe20000000010 */
[----:B------:R-:W-:Y:S01]  /*0520*/  FFMA R25, R10, R10, R25 ;  /* 0x0000000a0a197223 */ /* 0x000fe20000000019 */
[----:B------:R-:W-:Y:S01]  /*0530*/  IADD3 R14, P1, PT, R4, 0x20, RZ ;  /* 0x00000020040e7810 */ /* 0x000fe20007f3e0ff */
[-C--:B------:R-:W-:Y:S01]  /*0540*/  FFMA R28, R11, R11.reuse, R28 ;  /* 0x0000000b0b1c7223 */ /* 0x080fe2000000001c */
[----:B------:R-:W-:Y:S01]  /*0550*/  FFMA R29, R12, R11, R29 ;  /* 0x0000000b0c1d7223 */ /* 0x000fe2000000001d */
[----:B------:R-:W-:Y:S01]  /*0560*/  IADD3 R26, PT, PT, R26, 0x4, RZ ;  /* 0x000000041a1a7810 */ /* 0x000fe20007ffe0ff */
[CC--:B------:R-:W-:Y:S01]  /*0570*/  FFMA R16, R12.reuse, R15.reuse, R16 ;  /* 0x0000000f0c107223 */ /* 0x0c0fe20000000010 */
[----:B0-----:R-:W-:Y:S01]  /*0580*/  FFMA R7, R15, R15, R28 ;  /* 0x0000000f0f077223 */ /* 0x001fe2000000001c */
[----:B------:R-:W-:Y:S01]  /*0590*/  IADD3.X R11, PT, PT, RZ, R5, RZ, P1, !PT ;  /* 0x00000005ff0b7210 */ /* 0x000fe20000ffe4ff */
[----:B------:R-:W-:Y:S01]  /*05a0*/  FFMA R6, R12, R12, R25 ;  /* 0x0000000c0c067223 */ /* 0x000fe20000000019 */
[----:B------:R-:W-:Y:S01]  /*05b0*/  FFMA R10, -R10, R15, R29 ;  /* 0x0000000f0a0a7223 */ /* 0x000fe2000000011d */
[----:B------:R-:W-:Y:S01]  /*05c0*/  ISETP.NE.AND P1, PT, R26, RZ, PT ;  /* 0x000000ff1a00720c */ /* 0x000fe20003f25270 */
[-C--:B------:R-:W-:Y:S01]  /*05d0*/  FFMA R7, R22, R22.reuse, R7 ;  /* 0x0000001616077223 */ /* 0x080fe20000000007 */
[CC--:B-1----:R-:W-:Y:S01]  /*05e0*/  FFMA R5, R13.reuse, R22.reuse, R16 ;  /* 0x000000160d057223 */ /* 0x0c2fe20000000010 */
[----:B------:R-:W-:Y:S01]  /*05f0*/  FFMA R6, R13, R13, R6 ;  /* 0x0000000d0d067223 */ /* 0x000fe20000000006 */
[----:B------:R-:W-:-:S03]  /*0600*/  FFMA R10, R21, R22, R10 ;  /* 0x00000016150a7223 */ /* 0x000fc6000000000a */
[C---:B------:R-:W-:Y:S01]  /*0610*/  FFMA R6, R21.reuse, R21, R6 ;  /* 0x0000001515067223 */ /* 0x040fe20000000006 */
[-C--:B----4-:R-:W-:Y:S01]  /*0620*/  FFMA R5, R21, R20.reuse, R5 ;  /* 0x0000001415057223 */ /* 0x090fe20000000005 */
[-C--:B------:R-:W-:Y:S01]  /*0630*/  FFMA R7, R20, R20.reuse, R7 ;  /* 0x0000001414077223 */ /* 0x080fe20000000007 */
[----:B------:R-:W-:Y:S02]  /*0640*/  FFMA R10, -R13, R20, R10 ;  /* 0x000000140d0a7223 */ /* 0x000fe4000000010a */
[CC--:B--2---:R-:W-:Y:S01]  /*0650*/  FFMA R16, R23.reuse, R18.reuse, R5 ;  /* 0x0000001217107223 */ /* 0x0c4fe20000000005 */
[-C--:B------:R-:W-:Y:S01]  /*0660*/  FFMA R4, R18, R18.reuse, R7 ;  /* 0x0000001212047223 */ /* 0x080fe20000000007 */
[----:B------:R-:W-:Y:S01]  /*0670*/  FFMA R6, R23, R23, R6 ;  /* 0x0000001717067223 */ /* 0x000fe20000000006 */
[C---:B-----5:R-:W-:Y:S01]  /*0680*/  FFMA R10, R27.reuse, R18, R10 ;  /* 0x000000121b0a7223 */ /* 0x060fe2000000000a */
[-C--:B---3--:R-:W-:Y:S01]  /*0690*/  FFMA R16, R27, R17.reuse, R16 ;  /* 0x000000111b107223 */ /* 0x088fe20000000010 */
[----:B------:R-:W-:Y:S01]  /*06a0*/  FFMA R19, R17, R17, R4 ;  /* 0x0000001111137223 */ /* 0x000fe20000000004 */
[----:B------:R-:W-:Y:S01]  /*06b0*/  FFMA R18, R27, R27, R6 ;  /* 0x0000001b1b127223 */ /* 0x000fe20000000006 */
[----:B------:R-:W-:Y:S01]  /*06c0*/  FFMA R17, -R23, R17, R10 ;  /* 0x0000001117117223 */ /* 0x000fe2000000010a */
[----:B------:R-:W-:Y:S06]  /*06d0*/  @P1 BRA `(.L_x_3) ;  /* 0xfffffffc00201947 */ /* 0x000fec000383ffff */
.L_x_2:
[----:B------:R-:W-:Y:S05]  /*06e0*/  @!P0 BRA `(.L_x_1) ;  /* 0x0000000000e08947 */ /* 0x000fea0003800000 */
[----:B------:R-:W-:Y:S02]  /*06f0*/  ISETP.NE.AND P0, PT, R24, 0x1, PT ;  /* 0x000000011800780c */ /* 0x000fe40003f05270 */
[----:B------:R-:W-:-:S04]  /*0700*/  LOP3.LUT R3, R3, 0x1, RZ, 0xc0, !PT ;  /* 0x0000000103037812 */ /* 0x000fc800078ec0ff */
[----:B------:R-:W-:-:S07]  /*0710*/  ISETP.NE.U32.AND P1, PT, R3, 0x1, PT ;  /* 0x000000010300780c */ /* 0x000fce0003f25070 */
[----:B------:R-:W-:Y:S06]  /*0720*/  @!P0 BRA `(.L_x_4) ;  /* 0x0000000000808947 */ /* 0x000fec0003800000 */
[----:B------:R-:W0:Y:S01]  /*0730*/  LDCU.64 UR4, c[0x0][0x380] ;  /* 0x00007000ff0477ac */ /* 0x000e220008000a00 */
[----:B------:R-:W-:Y:S02]  /*0740*/  SHF.L.U32 R4, R0, 0x1, RZ ;  /* 0x0000000100047819 */ /* 0x000fe400000006ff */
[----:B------:R-:W-:-:S03]  /*0750*/  MOV R5, RZ ;  /* 0x000000ff00057202 */ /* 0x000fc60000000f00 */
[----:B------:R-:W-:-:S03]  /*0760*/  IMAD.WIDE R6, R9, 0x2, R4 ;  /* 0x0000000209067825 */ /* 0x000fc600078e0204 */
[----:B0-----:R-:W-:-:S04]  /*0770*/  LEA R10, P0, R6, UR4, 0x2 ;  /* 0x00000004060a7c11 */ /* 0x001fc8000f8010ff */
[----:B------:R-:W-:-:S03]  /*0780*/  LEA.HI.X R11, R6, UR5, R7, 0x2, P0 ;  /* 0x00000005060b7c11 */ /* 0x000fc600080f1407 */
        /* <DEDUP_REMOVED lines=8> */
[----:B------:R0:W5:Y:S01]  /*0810*/  LDG.E R14, desc[UR8][R6.64+0xc] ;  /* 0x00000c08060e7981 */ /* 0x000162000c1e1900 */
[----:B------:R-:W-:Y:S01]  /*0820*/  IADD3 R0, PT, PT, R4, 0x2, -R0 ;  /* 0x0000000204007810 */ /* 0x000fe20007ffe800 */
[C---:B--2---:R-:W-:Y:S01]  /*0830*/  FFMA R21, R13.reuse, R13, R18 ;  /* 0x0000000d0d157223 */ /* 0x044fe20000000012 */
[CC--:B---3--:R-:W-:Y:S01]  /*0840*/  FFMA R16, R13.reuse, R22.reuse, R16 ;  /* 0x000000160d107223 */ /* 0x0c8fe20000000010 */
[-C--:B----4-:R-:W-:Y:S01]  /*0850*/  FFMA R18, R20, R22.reuse, R17 ;  /* 0x0000001614127223 */ /* 0x090fe20000000011 */
[----:B------:R-:W-:Y:S01]  /*0860*/  FFMA R22, R22, R22, R19 ;  /* 0x0000001616167223 */ /* 0x000fe20000000013 */
[C---:B------:R-:W-:Y:S01]  /*0870*/  FFMA R4, R20.reuse, R20, R21 ;  /* 0x0000001414047223 */ /* 0x040fe20000000015 */
[-C--:B-----5:R-:W-:Y:S01]  /*0880*/  FFMA R17, R20, R15.reuse, R16 ;  /* 0x0000000f14117223 */ /* 0x0a0fe20000000010 */
[-C--:B------:R-:W-:Y:S01]  /*0890*/  FFMA R18, -R13, R15.reuse, R18 ;  /* 0x0000000f0d127223 */ /* 0x080fe20000000112 */
[----:B------:R-:W-:Y:S01]  /*08a0*/  FFMA R15, R15, R15, R22 ;  /* 0x0000000f0f0f7223 */ /* 0x000fe20000000016 */
[C---:B------:R-:W-:Y:S01]  /*08b0*/  FFMA R4, R3.reuse, R3, R4 ;  /* 0x0000000303047223 */ /* 0x040fe20000000004 */
[----:B------:R-:W-:-:S02]  /*08c0*/  FFMA R17, R3, R12, R17 ;  /* 0x0000000c03117223 */ /* 0x000fc40000000011 */
[-C--:B------:R-:W-:Y:S01]  /*08d0*/  FFMA R15, R12, R12.reuse, R15 ;  /* 0x0000000c0c0f7223 */ /* 0x080fe2000000000f */
[C---:B0-----:R-:W-:Y:S01]  /*08e0*/  FFMA R6, R5.reuse, R12, R18 ;  /* 0x0000000c05067223 */ /* 0x041fe20000000012 */
[C---:B------:R-:W-:Y:S01]  /*08f0*/  FFMA R18, R5.reuse, R5, R4 ;  /* 0x0000000505127223 */ /* 0x040fe20000000004 */
[-C--:B------:R-:W-:Y:S02]  /*0900*/  FFMA R16, R5, R14.reuse, R17 ;  /* 0x0000000e05107223 */ /* 0x080fe40000000011 */
[-C--:B------:R-:W-:Y:S01]  /*0910*/  FFMA R17, -R3, R14.reuse, R6 ;  /* 0x0000000e03117223 */ /* 0x080fe20000000106 */
[----:B------:R-:W-:-:S07]  /*0920*/  FFMA R19, R14, R14, R15 ;  /* 0x0000000e0e137223 */ /* 0x000fce000000000f */
.L_x_4:
[----:B------:R-:W-:Y:S05]  /*0930*/  @P1 BRA `(.L_x_1) ;  /* 0x00000000004c1947 */ /* 0x000fea0003800000 */
[----:B------:R-:W0:Y:S01]  /*0940*/  LDCU.64 UR4, c[0x0][0x380] ;  /* 0x00007000ff0477ac */ /* 0x000e220008000a00 */
[----:B------:R-:W-:Y:S01]  /*0950*/  HFMA2 R5, -RZ, RZ, 0, 0 ;  /* 0x00000000ff057431 */ /* 0x000fe200000001ff */
[----:B------:R-:W-:-:S05]  /*0960*/  SHF.L.U32 R4, R0, 0x1, RZ ;  /* 0x0000000100047819 */ /* 0x000fca00000006ff */
[----:B------:R-:W-:-:S03]  /*0970*/  IMAD.WIDE R4, R9, 0x2, R4 ;  /* 0x0000000209047825 */ /* 0x000fc600078e0204 */
[----:B0-----:R-:W-:-:S04]  /*0980*/  LEA R6, P0, R4, UR4, 0x2 ;  /* 0x0000000404067c11 */ /* 0x001fc8000f8010ff */
[----:B------:R-:W-:-:S03]  /*0990*/  LEA.HI.X R7, R4, UR5, R5, 0x2, P0 ;  /* 0x0000000504077c11 */ /* 0x000fc600080f1405 */
[----:B------:R-:W-:Y:S02]  /*09a0*/  IMAD.WIDE R2, R2, 0x4, R6 ;  /* 0x0000000402027825 */ /* 0x000fe400078e0206 */
[----:B------:R-:W2:Y:S04]  /*09b0*/  LDG.E R5, desc[UR8][R6.64] ;  /* 0x0000000806057981 */ /* 0x000ea8000c1e1900 */
[----:B------:R-:W3:Y:S04]  /*09c0*/  LDG.E R4, desc[UR8][R2.64] ;  /* 0x0000000802047981 */ /* 0x000ee8000c1e1900 */
[----:B------:R-:W4:Y:S04]  /*09d0*/  LDG.E R0, desc[UR8][R6.64+0x4] ;  /* 0x0000040806007981 */ /* 0x000f28000c1e1900 */
[----:B------:R-:W5:Y:S01]  /*09e0*/  LDG.E R9, desc[UR8][R2.64+0x4] ;  /* 0x0000040802097981 */ /* 0x000f62000c1e1900 */
[C---:B--2---:R-:W-:Y:S01]  /*09f0*/  FFMA R11, R5.reuse, R5, R18 ;  /* 0x00000005050b7223 */ /* 0x044fe20000000012 */
[CC--:B---3--:R-:W-:Y:S01]  /*0a00*/  FFMA R16, R5.reuse, R4.reuse, R16 ;  /* 0x0000000405107223 */ /* 0x0c8fe20000000010 */
[-C--:B----4-:R-:W-:Y:S01]  /*0a10*/  FFMA R10, R0, R4.reuse, R17 ;  /* 0x00000004000a7223 */ /* 0x090fe20000000011 */
[----:B------:R-:W-:Y:S01]  /*0a20*/  FFMA R4, R4, R4, R19 ;  /* 0x0000000404047223 */ /* 0x000fe20000000013 */
[C---:B------:R-:W-:Y:S01]  /*0a30*/  FFMA R18, R0.reuse, R0, R11 ;  /* 0x0000000000127223 */ /* 0x040fe2000000000b */
[-C--:B-----5:R-:W-:Y:S01]  /*0a40*/  FFMA R16, R0, R9.reuse, R16 ;  /* 0x0000000900107223 */ /* 0x0a0fe20000000010 */
[-C--:B------:R-:W-:Y:S01]  /*0a50*/  FFMA R17, -R5, R9.reuse, R10 ;  /* 0x0000000905117223 */ /* 0x080fe2000000010a */
[----:B------:R-:W-:-:S07]  /*0a60*/  FFMA R19, R9, R9, R4 ;  /* 0x0000000909137223 */ /* 0x000fce0000000004 */
.L_x_1:
[----:B------:R-:W0:Y:S02]  /*0a70*/  LDC.64 R2, c[0x0][0x388] ;  /* 0x0000e200ff027b82 */ /* 0x000e240000000a00 */
[----:B0-----:R-:W-:-:S05]  /*0a80*/  IMAD.WIDE R8, R8, 0x10, R2 ;  /* 0x0000001008087825 */ /* 0x001fca00078e0202 */
[----:B------:R-:W-:Y:S04]  /*0a90*/  STG.E desc[UR8][R8.64], R18 ;  /* 0x0000001208007986 */ /* 0x000fe8000c101908 */
[----:B------:R-:W-:Y:S04]  /*0aa0*/  STG.E desc[UR8][R8.64+0x4], R19 ;  /* 0x0000041308007986 */ /* 0x000fe8000c101908 */
[----:B------:R-:W-:Y:S04]  /*0ab0*/  STG.E desc[UR8][R8.64+0x8], R16 ;  /* 0x0000081008007986 */ /* 0x000fe8000c101908 */
[----:B------:R-:W-:Y:S01]  /*0ac0*/  STG.E desc[UR8][R8.64+0xc], R17 ;  /* 0x00000c1108007986 */ /* 0x000fe2000c101908 */
[----:B------:R-:W-:Y:S05]  /*0ad0*/  EXIT ;  /* 0x000000000000794d */ /* 0x000fea0003800000 */
.L_x_5:
        /* <DEDUP_REMOVED lines=10> */
.L_x_8:


//--------------------- .text._Z19trans_4bit_to_floatPhPfiii --------------------------
	.section	.text._Z19trans_4bit_to_floatPhPfiii,"ax",@progbits
	.align	128
        .global         _Z19trans_4bit_to_floatPhPfiii
        .type           _Z19trans_4bit_to_floatPhPfiii,@function
        .size           _Z19trans_4bit_to_floatPhPfiii,(.L_x_9 - _Z19trans_4bit_to_floatPhPfiii)
        .other          _Z19trans_4bit_to_floatPhPfiii,@"STO_CUDA_ENTRY STV_DEFAULT"
_Z19trans_4bit_to_floatPhPfiii:
.text._Z19trans_4bit_to_floatPhPfiii:
[----:B------:R-:W-:Y:S01]  /*0000*/  LDC R1, c[0x0][0x37c] ;  /* 0x0000df00ff017b82 */ /* 0x000fe20000000800 */
[----:B------:R-:W0:Y:S07]  /*0010*/  S2R R3, SR_TID.X ;  /* 0x0000000000037919 */ /* 0x000e2e0000002100 */
[----:B------:R-:W0:Y:S01]  /*0020*/  S2UR UR4, SR_CTAID.Y ;  /* 0x00000000000479c3 */ /* 0x000e220000002600 */
[----:B------:R-:W1:Y:S07]  /*0030*/  LDCU.64 UR8, c[0x0][0x380] ;  /* 0x00007000ff0877ac */ /* 0x000e6e0008000a00 */
[----:B------:R-:W0:Y:S08]  /*0040*/  LDC.64 R4, c[0x0][0x390] ;  /* 0x0000e400ff047b82 */ /* 0x000e300000000a00 */
[----:B------:R-:W2:Y:S08]  /*0050*/  S2UR UR6, SR_CTAID.X ;  /* 0x00000000000679c3 */ /* 0x000eb00000002500 */
[----:B------:R-:W3:Y:S01]  /*0060*/  LDC R7, c[0x0][0x398] ;  /* 0x0000e600ff077b82 */ /* 0x000ee20000000800 */
[C---:B0-----:R-:W-:Y:S01]  /*0070*/  IMAD R6, R4.reuse, UR4, R3 ;  /* 0x0000000404067c24 */ /* 0x041fe2000f8e0203 */
[----:B------:R-:W0:Y:S01]  /*0080*/  LDCU.64 UR4, c[0x0][0x358] ;  /* 0x00006b00ff0477ac */ /* 0x000e220008000a00 */
[----:B--2---:R-:W-:-:S04]  /*0090*/  IMAD R0, R4, UR6, RZ ;  /* 0x0000000604007c24 */ /* 0x004fc8000f8e02ff */
[----:B------:R-:W-:-:S05]  /*00a0*/  IMAD R0, R0, R5, R6 ;  /* 0x0000000500007224 */ /* 0x000fca00078e0206 */
[----:B-1----:R-:W-:-:S04]  /*00b0*/  IADD3 R4, P0, PT, R0, UR8, RZ ;  /* 0x0000000800047c10 */ /* 0x002fc8000ff1e0ff */
[----:B------:R-:W-:-:S05]  /*00c0*/  LEA.HI.X.SX32 R5, R0, UR9, 0x1, P0 ;  /* 0x0000000900057c11 */ /* 0x000fca00080f0eff */
[----:B0-----:R-:W2:Y:S01]  /*00d0*/  LDG.E.U8 R4, desc[UR4][R4.64] ;  /* 0x0000000404047981 */ /* 0x001ea2000c1e1100 */
[----:B---3--:R-:W-:Y:S02]  /*00e0*/  IMAD R7, R6, R7, UR6 ;  /* 0x0000000606077e24 */ /* 0x008fe4000f8e0207 */
[----:B--2---:R-:W-:Y:S01]  /*00f0*/  IMAD.SHL.U32 R2, R4, 0x4, RZ ;  /* 0x0000000404027824 */ /* 0x004fe200078e00ff */
[----:B------:R-:W-:-:S04]  /*0100*/  SHF.R.U32.HI R0, RZ, 0x4, R4 ;  /* 0x00000004ff007819 */ /* 0x000fc80000011604 */
[----:B------:R-:W-:Y:S02]  /*0110*/  SHF.L.U32 R0, R0, 0x2, RZ ;  /* 0x0000000200007819 */ /* 0x000fe400000006ff */
[----:B------:R-:W-:Y:S02]  /*0120*/  LOP3.LUT R8, R2, 0x3c, RZ, 0xc0, !PT ;  /* 0x0000003c02087812 */ /* 0x000fe400078ec0ff */
[----:B------:R-:W0:Y:S08]  /*0130*/  LDC.64 R2, c[0x0][0x388] ;  /* 0x0000e200ff027b82 */ /* 0x000e300000000a00 */
[----:B------:R-:W1:Y:S08]  /*0140*/  LDC R0, c[0x3][R0] ;  /* 0x00c0000000007b82 */ /* 0x000e700000000800 */
[----:B------:R-:W2:Y:S01]  /*0150*/  LDC R8, c[0x3][R8] ;  /* 0x00c0000008087b82 */ /* 0x000ea20000000800 */
[----:B0-----:R-:W-:Y:S01]  /*0160*/  IMAD.WIDE R2, R7, 0x8, R2 ;  /* 0x0000000807027825 */ /* 0x001fe200078e0202 */
[----:B-1----:R-:W-:-:S05]  /*0170*/  I2FP.F32.U32 R5, R0 ;  /* 0x0000000000057245 */ /* 0x002fca0000201000 */
[----:B------:R-:W-:Y:S01]  /*0180*/  STG.E desc[UR4][R2.64], R5 ;  /* 0x0000000502007986 */ /* 0x000fe2000c101904 */
[----:B--2---:R-:W-:-:S05]  /*0190*/  I2FP.F32.U32 R7, R8 ;  /* 0x0000000800077245 */ /* 0x004fca0000201000 */
[----:B------:R-:W-:Y:S01]  /*01a0*/  STG.E desc[UR4][R2.64+0x4], R7 ;  /* 0x0000040702007986 */ /* 0x000fe2000c101904 */
[----:B------:R-:W-:Y:S05]  /*01b0*/  EXIT ;  /* 0x000000000000794d */ /* 0x000fea0003800000 */
.L_x_6:
        /* <DEDUP_REMOVED lines=12> */
.L_x_9:


//--------------------- .nv.shared.reserved.0     --------------------------
	.section	.nv.shared.reserved.0,"aw",@nobits
	.weak		__nv_reservedSMEM_offset_0_alias
	.size		__nv_reservedSMEM_offset_0_alias, 0, 64
	.other		__nv_reservedSMEM_offset_0_alias,@"STO_CUDA_RESERVED_SHARED STV_DEFAULT"
__nv_reservedSMEM_offset_0_alias:
	.zero		0
	.zero		64


//--------------------- .nv.constant0._Z11complex2powPfS_i --------------------------
	.section	.nv.constant0._Z11complex2powPfS_i,"a",@progbits
	.sectionflags	@""
	.align	4
.nv.constant0._Z11complex2powPfS_i:
	.zero		916


//--------------------- .nv.constant0._Z20trans_output_and_sumPfS_iiii --------------------------
	.section	.nv.constant0._Z20trans_output_and_sumPfS_iiii,"a",@progbits
	.sectionflags	@""
	.align	4
.nv.constant0._Z20trans_output_and_sumPfS_iiii:
	.zero		928


//--------------------- .nv.constant0._Z19trans_4bit_to_floatPhPfiii --------------------------
	.section	.nv.constant0._Z19trans_4bit_to_floatPhPfiii,"a",@progbits
	.sectionflags	@""
	.align	4
.nv.constant0._Z19trans_4bit_to_floatPhPfiii:
	.zero		924


//--------------------- SYMBOLS --------------------------

	.type		.nv.reservedSmem.offset0,@object
	.size		.nv.reservedSmem.offset0,0x4
